	.headerflags	@"EF_CUDA_TEXMODE_UNIFIED EF_CUDA_64BIT_ADDRESS EF_CUDA_ACCELERATORS EF_CUDA_SM90 EF_CUDA_VIRTUAL_SM(EF_CUDA_SM90)"
	.elftype	@"ET_EXEC"


//--------------------- .nv.info                  --------------------------
	.section	.nv.info,"",@"SHT_CUDA_INFO"
	.align	4


	//----- nvinfo : EIATTR_REGCOUNT
	.align		4
        /*0000*/ 	.byte	0x04, 0x2f
        /*0002*/ 	.short	(.L_1 - .L_0)
	.align		4
.L_0:
        /*0004*/ 	.word	index@(triton_poi_fused_max_pool2d_with_indices_9)
        /*0008*/ 	.word	0x00000016


	//----- nvinfo : EIATTR_MIN_STACK_SIZE
	.align		4
.L_1:
        /*000c*/ 	.byte	0x04, 0x12
        /*000e*/ 	.short	(.L_3 - .L_2)
	.align		4
.L_2:
        /*0010*/ 	.word	index@(triton_poi_fused_max_pool2d_with_indices_9)
        /*0014*/ 	.word	0x00000000


	//----- nvinfo : EIATTR_FRAME_SIZE
	.align		4
.L_3:
        /*0018*/ 	.byte	0x04, 0x11
        /*001a*/ 	.short	(.L_5 - .L_4)
	.align		4
.L_4:
        /*001c*/ 	.word	index@(triton_poi_fused_max_pool2d_with_indices_9)
        /*0020*/ 	.word	0x00000000


	//----- nvinfo : EIATTR_MIN_STACK_SIZE
	.align		4
.L_5:
        /*0024*/ 	.byte	0x04, 0x12
        /*0026*/ 	.short	(.L_7 - .L_6)
	.align		4
.L_6:
        /*0028*/ 	.word	index@(triton_poi_fused_max_pool2d_with_indices_9)
        /*002c*/ 	.word	0x00000000
.L_7:


//--------------------- .nv.info.triton_poi_fused_max_pool2d_with_indices_9 --------------------------
	.section	.nv.info.triton_poi_fused_max_pool2d_with_indices_9,"",@"SHT_CUDA_INFO"
	.sectionflags	@""
	.align	4


	//----- nvinfo : EIATTR_CUDA_API_VERSION
	.align		4
        /*0000*/ 	.byte	0x04, 0x37
        /*0002*/ 	.short	(.L_9 - .L_8)
.L_8:
        /*0004*/ 	.word	0x0000007c


	//----- nvinfo : EIATTR_KPARAM_INFO
	.align		4
.L_9:
        /*0008*/ 	.byte	0x04, 0x17
        /*000a*/ 	.short	(.L_11 - .L_10)
.L_10:
        /*000c*/ 	.word	0x00000000
        /*0010*/ 	.short	0x0003
        /*0012*/ 	.short	0x0018
        /*0014*/ 	.byte	0x00, 0xf0, 0x11, 0x00


	//----- nvinfo : EIATTR_KPARAM_INFO
	.align		4
.L_11:
        /*0018*/ 	.byte	0x04, 0x17
        /*001a*/ 	.short	(.L_13 - .L_12)
.L_12:
        /*001c*/ 	.word	0x00000000
        /*0020*/ 	.short	0x0002
        /*0022*/ 	.short	0x0010
        /*0024*/ 	.byte	0x00, 0xf4, 0x21, 0x00


	//----- nvinfo : EIATTR_KPARAM_INFO
	.align		4
.L_13:
        /*0028*/ 	.byte	0x04, 0x17
        /*002a*/ 	.short	(.L_15 - .L_14)
.L_14:
        /*002c*/ 	.word	0x00000000
        /*0030*/ 	.short	0x0001
        /*0032*/ 	.short	0x0008
        /*0034*/ 	.byte	0x00, 0xf4, 0x21, 0x00


	//----- nvinfo : EIATTR_KPARAM_INFO
	.align		4
.L_15:
        /*0038*/ 	.byte	0x04, 0x17
        /*003a*/ 	.short	(.L_17 - .L_16)
.L_16:
        /*003c*/ 	.word	0x00000000
        /*0040*/ 	.short	0x0000
        /*0042*/ 	.short	0x0000
        /*0044*/ 	.byte	0x00, 0xf4, 0x21, 0x00


	//----- nvinfo : EIATTR_SPARSE_MMA_MASK
	.align		4
.L_17:
        /*0048*/ 	.byte	0x03, 0x50
        /*004a*/ 	.short	0x0000


	//----- nvinfo : EIATTR_MAXREG_COUNT
	.align		4
        /*004c*/ 	.byte	0x03, 0x1b
        /*004e*/ 	.short	0x00ff


	//----- nvinfo : EIATTR_EXIT_INSTR_OFFSETS
	.align		4
        /*0050*/ 	.byte	0x04, 0x1c
        /*0052*/ 	.short	(.L_19 - .L_18)


	//   ....[0]....
.L_18:
        /*0054*/ 	.word	0x00000480


	//----- nvinfo : EIATTR_REQNTID
	.align		4
.L_19:
        /*0058*/ 	.byte	0x04, 0x10
        /*005a*/ 	.short	(.L_21 - .L_20)
.L_20:
        /*005c*/ 	.word	0x00000080
        /*0060*/ 	.word	0x00000001
        /*0064*/ 	.word	0x00000001


	//----- nvinfo : EIATTR_CBANK_PARAM_SIZE
	.align		4
.L_21:
        /*0068*/ 	.byte	0x03, 0x19
        /*006a*/ 	.short	0x001c


	//----- nvinfo : EIATTR_PARAM_CBANK
	.align		4
        /*006c*/ 	.byte	0x04, 0x0a
        /*006e*/ 	.short	(.L_23 - .L_22)
	.align		4
.L_22:
        /*0070*/ 	.word	index@(.nv.constant0.triton_poi_fused_max_pool2d_with_indices_9)
        /*0074*/ 	.short	0x0210
        /*0076*/ 	.short	0x001c


	//----- nvinfo : EIATTR_SW_WAR
	.align		4
.L_23:
        /*0078*/ 	.byte	0x04, 0x36
        /*007a*/ 	.short	(.L_25 - .L_24)
.L_24:
        /*007c*/ 	.word	0x00000008
.L_25:


//--------------------- .nv.callgraph             --------------------------
	.section	.nv.callgraph,"",@"SHT_CUDA_CALLGRAPH"
	.align	4
	.sectionentsize	8
	.align		4
        /*0000*/ 	.word	0x00000000
	.align		4
        /*0004*/ 	.word	0xffffffff
	.align		4
        /*0008*/ 	.word	0x00000000
	.align		4
        /*000c*/ 	.word	0xfffffffe
	.align		4
        /*0010*/ 	.word	0x00000000
	.align		4
        /*0014*/ 	.word	0xfffffffd
	.align		4
        /*0018*/ 	.word	0x00000000
	.align		4
        /*001c*/ 	.word	0xfffffffc


//--------------------- .text.triton_poi_fused_max_pool2d_with_indices_9 --------------------------
	.section	.text.triton_poi_fused_max_pool2d_with_indices_9,"ax",@progbits
	.align	128
        .global         triton_poi_fused_max_pool2d_with_indices_9
        .type           triton_poi_fused_max_pool2d_with_indices_9,@function
        .size           triton_poi_fused_max_pool2d_with_indices_9,(.L_x_1 - triton_poi_fused_max_pool2d_with_indices_9)
        .other          triton_poi_fused_max_pool2d_with_indices_9,@"STO_CUDA_ENTRY STV_DEFAULT"
triton_poi_fused_max_pool2d_with_indices_9:
.text.triton_poi_fused_max_pool2d_with_indices_9:
[----:B------:R-:W-:Y:S01]  /*0000*/  LDC R1, c[0x0][0x28] ;  /* 0x00000a00ff017b82 */ /* 0x000fe20000000800 */
[----:B------:R-:W1:Y:S07]  /*0010*/  S2R R0, SR_TID.X ;  /* 0x0000000000007919 */ /* 0x000e6e0000002100 */
[----:B------:R-:W2:Y:S01]  /*0020*/  LDC.64 R2, c[0x0][0x210] ;  /* 0x00008400ff027b82 */ /* 0x000ea20000000a00 */
[----:B------:R-:W-:Y:S01]  /*0030*/  ULDC.64 UR4, c[0x0][0x208] ;  /* 0x0000820000047ab9 */ /* 0x000fe20000000a00 */
[----:B------:R-:W-:Y:S01]  /*0040*/  ULDC.64 UR6, c[0x0][0x220] ;  /* 0x0000880000067ab9 */ /* 0x000fe20000000a00 */
[----:B------:R-:W3:Y:S01]  /*0050*/  S2R R7, SR_CTAID.X ;  /* 0x0000000000077919 */ /* 0x000ee20000002500 */
[----:B-1----:R-:W-:Y:S01]  /*0060*/  IMAD.SHL.U32 R0, R0, 0x2, RZ ;  /* 0x0000000200007824 */ /* 0x002fe200078e00ff */
[----:B---3--:R-:W-:-:S04]  /*0070*/  SHF.R.S32.HI R9, RZ, 0x17, R7 ;  /* 0x00000017ff097819 */ /* 0x008fc80000011407 */
[----:B------:R-:W-:Y:S02]  /*0080*/  LOP3.LUT R0, R0, 0xfe, RZ, 0xc0, !PT ;  /* 0x000000fe00007812 */ /* 0x000fe400078ec0ff */
[----:B------:R-:W-:-:S03]  /*0090*/  SGXT R9, R9, 0x1 ;  /* 0x000000010909781a */ /* 0x000fc60000000200 */
[----:B------:R-:W-:-:S04]  /*00a0*/  IMAD R0, R7, 0x100, R0 ;  /* 0x0000010007007824 */ /* 0x000fc800078e0200 */
[----:B------:R-:W-:Y:S01]  /*00b0*/  VIADD R4, R0, 0x1 ;  /* 0x0000000100047836 */ /* 0x000fe20000000000 */
[----:B------:R-:W-:-:S04]  /*00c0*/  SHF.R.S32.HI R5, RZ, 0x1f, R0 ;  /* 0x0000001fff057819 */ /* 0x000fc80000011400 */
[----:B------:R-:W-:Y:S02]  /*00d0*/  LEA.HI R5, R5, R0, RZ, 0x3 ;  /* 0x0000000005057211 */ /* 0x000fe400078f18ff */
[----:B------:R-:W-:Y:S02]  /*00e0*/  LEA.HI R9, R9, R4, RZ, 0x3 ;  /* 0x0000000409097211 */ /* 0x000fe400078f18ff */
[C---:B------:R-:W-:Y:S01]  /*00f0*/  LOP3.LUT R7, R5.reuse, 0x7ffffff8, RZ, 0xc0, !PT ;  /* 0x7ffffff805077812 */ /* 0x040fe200078ec0ff */
[----:B------:R-:W-:Y:S01]  /*0100*/  IMAD.SHL.U32 R5, R5, 0x4, RZ ;  /* 0x0000000405057824 */ /* 0x000fe200078e00ff */
[----:B------:R-:W-:-:S03]  /*0110*/  LOP3.LUT R9, R9, 0x7ffffff8, RZ, 0xc0, !PT ;  /* 0x7ffffff809097812 */ /* 0x000fc600078ec0ff */
[----:B------:R-:W-:Y:S01]  /*0120*/  IMAD.IADD R7, R0, 0x1, -R7 ;  /* 0x0000000100077824 */ /* 0x000fe200078e0a07 */
[----:B------:R-:W-:Y:S01]  /*0130*/  LOP3.LUT R5, R5, 0xffffffe0, RZ, 0xc0, !PT ;  /* 0xffffffe005057812 */ /* 0x000fe200078ec0ff */
[----:B------:R-:W-:-:S04]  /*0140*/  IMAD.IADD R4, R4, 0x1, -R9 ;  /* 0x0000000104047824 */ /* 0x000fc800078e0a09 */
[--C-:B------:R-:W-:Y:S02]  /*0150*/  IMAD R15, R7, 0x2, R5.reuse ;  /* 0x00000002070f7824 */ /* 0x100fe400078e0205 */
[----:B------:R-:W-:Y:S02]  /*0160*/  IMAD R17, R4, 0x2, R5 ;  /* 0x0000000204117824 */ /* 0x000fe400078e0205 */
[----:B--2---:R-:W-:-:S04]  /*0170*/  IMAD.WIDE R8, R15, 0x4, R2 ;  /* 0x000000040f087825 */ /* 0x004fc800078e0202 */
[----:B------:R-:W-:Y:S01]  /*0180*/  VIADD R13, R15, 0x10 ;  /* 0x000000100f0d7836 */ /* 0x000fe20000000000 */
[----:B------:R-:W2:Y:S01]  /*0190*/  LDG.E.EL R4, desc[UR4][R8.64] ;  /* 0x0000000408047981 */ /* 0x000ea2000c2e1900 */
[----:B------:R-:W-:-:S03]  /*01a0*/  IMAD.WIDE R10, R17, 0x4, R2 ;  /* 0x00000004110a7825 */ /* 0x000fc600078e0202 */
[----:B------:R1:W2:Y:S01]  /*01b0*/  LDG.E.EL R18, desc[UR4][R8.64+0x4] ;  /* 0x0000040408127981 */ /* 0x0002a2000c2e1900 */
[----:B------:R-:W-:-:S03]  /*01c0*/  IMAD.WIDE R12, R13, 0x4, R2 ;  /* 0x000000040d0c7825 */ /* 0x000fc600078e0202 */
[----:B------:R-:W3:Y:S01]  /*01d0*/  LDG.E.EL R16, desc[UR4][R10.64] ;  /* 0x000000040a107981 */ /* 0x000ee2000c2e1900 */
[----:B------:R-:W-:-:S03]  /*01e0*/  VIADD R7, R17, 0x10 ;  /* 0x0000001011077836 */ /* 0x000fc60000000000 */
[----:B------:R-:W3:Y:S01]  /*01f0*/  LDG.E.EL R19, desc[UR4][R10.64+0x4] ;  /* 0x000004040a137981 */ /* 0x000ee2000c2e1900 */
[----:B------:R-:W-:-:S03]  /*0200*/  IMAD.WIDE R6, R7, 0x4, R2 ;  /* 0x0000000407067825 */ /* 0x000fc600078e0202 */
[----:B------:R4:W5:Y:S01]  /*0210*/  LDG.E.EL R5, desc[UR4][R12.64] ;  /* 0x000000040c057981 */ /* 0x000962000c2e1900 */
[----:B------:R-:W-:-:S03]  /*0220*/  VIADD R15, R15, 0x11 ;  /* 0x000000110f0f7836 */ /* 0x000fc60000000000 */
[----:B------:R-:W5:Y:S01]  /*0230*/  LDG.E.EL R6, desc[UR4][R6.64] ;  /* 0x0000000406067981 */ /* 0x000f62000c2e1900 */
[----:B------:R-:W-:Y:S02]  /*0240*/  VIADD R17, R17, 0x11 ;  /* 0x0000001111117836 */ /* 0x000fe40000000000 */
[--C-:B-1----:R-:W-:Y:S01]  /*0250*/  IMAD.WIDE R8, R15, 0x4, R2.reuse ;  /* 0x000000040f087825 */ /* 0x102fe200078e0202 */
[----:B----4-:R-:W1:Y:S03]  /*0260*/  LDC.64 R12, c[0x0][0x218] ;  /* 0x00008600ff0c7b82 */ /* 0x010e660000000a00 */
[----:B------:R-:W-:Y:S02]  /*0270*/  IMAD.WIDE R14, R17, 0x4, R2 ;  /* 0x00000004110e7825 */ /* 0x000fe400078e0202 */
[----:B------:R1:W4:Y:S04]  /*0280*/  LDG.E.EL R2, desc[UR4][R8.64] ;  /* 0x0000000408027981 */ /* 0x000328000c2e1900 */
[----:B------:R-:W4:Y:S01]  /*0290*/  LDG.E.EL R3, desc[UR4][R14.64] ;  /* 0x000000040e037981 */ /* 0x000f22000c2e1900 */
[----:B-1----:R-:W-:Y:S01]  /*02a0*/  IMAD.WIDE R8, R0, 0x4, R12 ;  /* 0x0000000400087825 */ /* 0x002fe200078e020c */
[----:B--2---:R-:W-:-:S02]  /*02b0*/  FSETP.GT.AND P3, PT, R18, R4, PT ;  /* 0x000000041200720b */ /* 0x004fc40003f64000 */
[----:B------:R-:W-:Y:S02]  /*02c0*/  FSETP.NAN.AND P0, PT, R18, R18, PT ;  /* 0x000000121200720b */ /* 0x000fe40003f08000 */
[----:B---3--:R-:W-:Y:S02]  /*02d0*/  FSETP.GT.AND P2, PT, R19, R16, PT ;  /* 0x000000101300720b */ /* 0x008fe40003f44000 */
[----:B-----5:R-:W-:-:S07]  /*02e0*/  FSETP.NAN.AND P4, PT, R5, R5, PT ;  /* 0x000000050500720b */ /* 0x020fce0003f88000 */
[----:B------:R-:W-:Y:S02]  /*02f0*/  @!P3 SEL R18, R18, R4, P0 ;  /* 0x000000041212b207 */ /* 0x000fe40000000000 */
[----:B------:R-:W-:Y:S02]  /*0300*/  FSETP.NAN.AND P1, PT, R6, R6, PT ;  /* 0x000000060600720b */ /* 0x000fe40003f28000 */
[C---:B------:R-:W-:Y:S02]  /*0310*/  FSETP.NAN.AND P5, PT, R19.reuse, R19, PT ;  /* 0x000000131300720b */ /* 0x040fe40003fa8000 */
[----:B------:R-:W-:Y:S02]  /*0320*/  FSETP.GEU.AND P0, PT, R18, R5, PT ;  /* 0x000000051200720b */ /* 0x000fe40003f0e000 */
[----:B------:R-:W-:Y:S02]  /*0330*/  @!P2 SEL R19, R19, R16, P5 ;  /* 0x000000101313a207 */ /* 0x000fe40002800000 */
[----:B------:R-:W-:-:S02]  /*0340*/  @!P4 SEL R5, R5, R18, !P0 ;  /* 0x000000120505c207 */ /* 0x000fc40004000000 */
[----:B------:R-:W-:Y:S02]  /*0350*/  FSETP.GEU.AND P4, PT, R19, R6, PT ;  /* 0x000000061300720b */ /* 0x000fe40003f8e000 */
[----:B------:R-:W-:Y:S02]  /*0360*/  SEL R4, RZ, 0x1, !P3 ;  /* 0x00000001ff047807 */ /* 0x000fe40005800000 */
[----:B------:R-:W-:Y:S02]  /*0370*/  SEL R7, RZ, 0x1, !P2 ;  /* 0x00000001ff077807 */ /* 0x000fe40005000000 */
[----:B----4-:R-:W-:Y:S02]  /*0380*/  FSETP.NAN.AND P3, PT, R2, R2, PT ;  /* 0x000000020200720b */ /* 0x010fe40003f68000 */
[----:B------:R-:W-:Y:S02]  /*0390*/  FSETP.NAN.AND P2, PT, R3, R3, PT ;  /* 0x000000030300720b */ /* 0x000fe40003f48000 */
[----:B------:R-:W-:-:S02]  /*03a0*/  @!P1 SEL R6, R6, R19, !P4 ;  /* 0x0000001306069207 */ /* 0x000fc40006000000 */
[----:B------:R-:W-:Y:S02]  /*03b0*/  SEL R4, R4, 0x2, P0 ;  /* 0x0000000204047807 */ /* 0x000fe40000000000 */
[----:B------:R-:W-:Y:S02]  /*03c0*/  SEL R7, R7, 0x2, P4 ;  /* 0x0000000207077807 */ /* 0x000fe40002000000 */
[----:B------:R-:W-:Y:S02]  /*03d0*/  FSETP.GEU.AND P1, PT, R5, R2, PT ;  /* 0x000000020500720b */ /* 0x000fe40003f2e000 */
[----:B------:R-:W-:Y:S02]  /*03e0*/  FSETP.GEU.AND P0, PT, R6, R3, PT ;  /* 0x000000030600720b */ /* 0x000fe40003f0e000 */
[----:B------:R-:W-:Y:S02]  /*03f0*/  SEL R4, R4, 0x3, P1 ;  /* 0x0000000304047807 */ /* 0x000fe40000800000 */
[----:B------:R-:W-:-:S02]  /*0400*/  SEL R7, R7, 0x3, P0 ;  /* 0x0000000307077807 */ /* 0x000fc40000000000 */
[----:B------:R-:W-:Y:S02]  /*0410*/  IADD3 R10, P4, R0, UR6, RZ ;  /* 0x00000006000a7c10 */ /* 0x000fe4000ff9e0ff */
[----:B------:R-:W-:Y:S01]  /*0420*/  @!P3 SEL R2, R2, R5, !P1 ;  /* 0x000000050202b207 */ /* 0x000fe20004800000 */
[----:B------:R-:W-:Y:S01]  /*0430*/  IMAD R7, R7, 0x100, R4 ;  /* 0x0000010007077824 */ /* 0x000fe200078e0204 */
[----:B------:R-:W-:Y:S02]  /*0440*/  @!P2 SEL R3, R3, R6, !P0 ;  /* 0x000000060303a207 */ /* 0x000fe40004000000 */
[----:B------:R-:W-:-:S03]  /*0450*/  LEA.HI.X.SX32 R11, R0, UR7, 0x1, P4 ;  /* 0x00000007000b7c11 */ /* 0x000fc6000a0f0eff */
[----:B------:R-:W-:Y:S04]  /*0460*/  STG.E.64 desc[UR4][R8.64], R2 ;  /* 0x0000000208007986 */ /* 0x000fe8000c101b04 */
[----:B------:R-:W-:Y:S01]  /*0470*/  STG.E.U16 desc[UR4][R10.64], R7 ;  /* 0x000000070a007986 */ /* 0x000fe2000c101504 */
[----:B------:R-:W-:Y:S05]  /*0480*/  EXIT ;  /* 0x000000000000794d */ /* 0x000fea0003800000 */
.L_x_0:
[----:B------:R-:W-:-:S00]  /*0490*/  BRA `(.L_x_0) ;  /* 0xfffffffc00fc7947 */ /* 0x000fc0000383ffff */
[----:B------:R-:W-:-:S00]  /*04a0*/  NOP ;  /* 0x0000000000007918 */ /* 0x000fc00000000000 */
        /* <DEDUP_REMOVED lines=13> */
.L_x_1:


//--------------------- .nv.constant0.triton_poi_fused_max_pool2d_with_indices_9 --------------------------
	.section	.nv.constant0.triton_poi_fused_max_pool2d_with_indices_9,"a",@progbits
	.sectionflags	@""
	.align	4
.nv.constant0.triton_poi_fused_max_pool2d_with_indices_9:
	.zero		556
